//
// Generated by NVIDIA NVVM Compiler
//
// Compiler Build ID: CL-36424714
// Cuda compilation tools, release 13.0, V13.0.88
// Based on NVVM 20.0.0
//

.version 9.0
.target sm_100
.address_size 64

	// .globl	_Z14vectadd_kernelPfS_S_i

.visible .entry _Z14vectadd_kernelPfS_S_i(
	.param .u64 .ptr .align 1 _Z14vectadd_kernelPfS_S_i_param_0,
	.param .u64 .ptr .align 1 _Z14vectadd_kernelPfS_S_i_param_1,
	.param .u64 .ptr .align 1 _Z14vectadd_kernelPfS_S_i_param_2,
	.param .u32 _Z14vectadd_kernelPfS_S_i_param_3
)
{
	.reg .pred 	%p<2>;
	.reg .b32 	%r<6>;
	.reg .b32 	%f<4>;
	.reg .b64 	%rd<11>;

	ld.param.u64 	%rd1, [_Z14vectadd_kernelPfS_S_i_param_0];
	ld.param.u64 	%rd2, [_Z14vectadd_kernelPfS_S_i_param_1];
	ld.param.u64 	%rd3, [_Z14vectadd_kernelPfS_S_i_param_2];
	ld.param.u32 	%r2, [_Z14vectadd_kernelPfS_S_i_param_3];
	mov.u32 	%r3, %ctaid.x;
	mov.u32 	%r4, %ntid.x;
	mov.u32 	%r5, %tid.x;
	mad.lo.s32 	%r1, %r3, %r4, %r5;
	setp.ge.s32 	%p1, %r1, %r2;
	@%p1 bra 	$L__BB0_2;
	cvta.to.global.u64 	%rd4, %rd1;
	cvta.to.global.u64 	%rd5, %rd2;
	cvta.to.global.u64 	%rd6, %rd3;
	mul.wide.s32 	%rd7, %r1, 4;
	add.s64 	%rd8, %rd4, %rd7;
	ld.global.f32 	%f1, [%rd8];
	add.s64 	%rd9, %rd5, %rd7;
	ld.global.f32 	%f2, [%rd9];
	add.f32 	%f3, %f1, %f2;
	add.s64 	%rd10, %rd6, %rd7;
	st.global.f32 	[%rd10], %f3;
$L__BB0_2:
	ret;

}


// ===== COMPILED SASS (sm_100) =====

	.target	sm_100

	.elftype	@"ET_EXEC"


//--------------------- .note.nv.tkinfo           --------------------------
	.section	.note.nv.tkinfo,"",@"SHT_NOTE"
	.sectionflags	@"SHF_NOTE_NV_TKINFO"
	.tkinfo
        /*0018*/ 	.word	0x00000002
        /*0030*/ 	.string	""
        /*0030*/ 	.string	"ptxas"
        /*0030*/ 	.string	"Cuda compilation tools, release 13.0, V13.0.88"
        /*0030*/ 	.string	"Build cuda_13.0.r13.0/compiler.36424714_0"
        /*0030*/ 	.string	"-arch sm_100 -m 64 "



//--------------------- .note.nv.cuinfo           --------------------------
	.section	.note.nv.cuinfo,"",@"SHT_NOTE"
	.sectionflags	@"SHF_NOTE_NV_CUINFO"
        /*0018*/ 	.short	0x0002
        /*001a*/ 	.short	0x0064
        /*001c*/ 	.short	0x0082
	.zero		2


//--------------------- .nv.info                  --------------------------
	.section	.nv.info,"",@"SHT_CUDA_INFO"
	.align	4


	//----- nvinfo : EIATTR_REGCOUNT
	.align		4
        /*0000*/ 	.byte	0x04, 0x2f
        /*0002*/ 	.short	(.L_1 - .L_0)
	.align		4
.L_0:
        /*0004*/ 	.word	index@(_Z14vectadd_kernelPfS_S_i)
        /*0008*/ 	.word	0x0000000c


	//----- nvinfo : EIATTR_FRAME_SIZE
	.align		4
.L_1:
        /*000c*/ 	.byte	0x04, 0x11
        /*000e*/ 	.short	(.L_3 - .L_2)
	.align		4
.L_2:
        /*0010*/ 	.word	index@(_Z14vectadd_kernelPfS_S_i)
        /*0014*/ 	.word	0x00000000


	//----- nvinfo : EIATTR_MIN_STACK_SIZE
	.align		4
.L_3:
        /*0018*/ 	.byte	0x04, 0x12
        /*001a*/ 	.short	(.L_5 - .L_4)
	.align		4
.L_4:
        /*001c*/ 	.word	index@(_Z14vectadd_kernelPfS_S_i)
        /*0020*/ 	.word	0x00000000
.L_5:


//--------------------- .nv.compat                --------------------------
	.section	.nv.compat,"",@"SHT_CUDA_COMPAT_INFO"
	.align	4
        /*0000*/ 	.byte	0x02, 0x09, 0x00, 0x00, 0x02, 0x02, 0x01, 0x00, 0x02, 0x05, 0x05, 0x00, 0x03, 0x07, 0x01, 0x01
        /*0010*/ 	.byte	0x02, 0x03, 0x00, 0x00, 0x02, 0x06, 0x01, 0x00, 0x04, 0x0b, 0x08, 0x00, 0x09, 0x00, 0x00, 0x00
        /*0020*/ 	.byte	0x00, 0x00, 0x00, 0x00


//--------------------- .nv.info._Z14vectadd_kernelPfS_S_i --------------------------
	.section	.nv.info._Z14vectadd_kernelPfS_S_i,"",@"SHT_CUDA_INFO"
	.sectionflags	@""
	.align	4


	//----- nvinfo : EIATTR_CUDA_API_VERSION
	.align		4
        /*0000*/ 	.byte	0x04, 0x37
        /*0002*/ 	.short	(.L_7 - .L_6)
.L_6:
        /*0004*/ 	.word	0x00000082


	//----- nvinfo : EIATTR_KPARAM_INFO
	.align		4
.L_7:
        /*0008*/ 	.byte	0x04, 0x17
        /*000a*/ 	.short	(.L_9 - .L_8)
.L_8:
        /*000c*/ 	.word	0x00000000
        /*0010*/ 	.short	0x0003
        /*0012*/ 	.short	0x0018
        /*0014*/ 	.byte	0x00, 0xf0, 0x11, 0x00


	//----- nvinfo : EIATTR_KPARAM_INFO
	.align		4
.L_9:
        /*0018*/ 	.byte	0x04, 0x17
        /*001a*/ 	.short	(.L_11 - .L_10)
.L_10:
        /*001c*/ 	.word	0x00000000
        /*0020*/ 	.short	0x0002
        /*0022*/ 	.short	0x0010
        /*0024*/ 	.byte	0x00, 0xf5, 0x21, 0x00


	//----- nvinfo : EIATTR_KPARAM_INFO
	.align		4
.L_11:
        /*0028*/ 	.byte	0x04, 0x17
        /*002a*/ 	.short	(.L_13 - .L_12)
.L_12:
        /*002c*/ 	.word	0x00000000
        /*0030*/ 	.short	0x0001
        /*0032*/ 	.short	0x0008
        /*0034*/ 	.byte	0x00, 0xf5, 0x21, 0x00


	//----- nvinfo : EIATTR_KPARAM_INFO
	.align		4
.L_13:
        /*0038*/ 	.byte	0x04, 0x17
        /*003a*/ 	.short	(.L_15 - .L_14)
.L_14:
        /*003c*/ 	.word	0x00000000
        /*0040*/ 	.short	0x0000
        /*0042*/ 	.short	0x0000
        /*0044*/ 	.byte	0x00, 0xf5, 0x21, 0x00


	//----- nvinfo : EIATTR_SPARSE_MMA_MASK
	.align		4
.L_15:
        /*0048*/ 	.byte	0x03, 0x50
        /*004a*/ 	.short	0x0000


	//----- nvinfo : EIATTR_MAXREG_COUNT
	.align		4
        /*004c*/ 	.byte	0x03, 0x1b
        /*004e*/ 	.short	0x00ff


	//----- nvinfo : EIATTR_MERCURY_ISA_VERSION
	.align		4
        /*0050*/ 	.byte	0x03, 0x5f
        /*0052*/ 	.short	0x0101


	//----- nvinfo : EIATTR_VRC_CTA_INIT_COUNT
	.align		4
        /*0054*/ 	.byte	0x02, 0x4a
	.zero		1
	.zero		1


	//----- nvinfo : EIATTR_EXIT_INSTR_OFFSETS
	.align		4
        /*0058*/ 	.byte	0x04, 0x1c
        /*005a*/ 	.short	(.L_17 - .L_16)


	//   ....[0]....
.L_16:
        /*005c*/ 	.word	0x00000070


	//   ....[1]....
        /*0060*/ 	.word	0x00000130


	//----- nvinfo : EIATTR_CBANK_PARAM_SIZE
	.align		4
.L_17:
        /*0064*/ 	.byte	0x03, 0x19
        /*0066*/ 	.short	0x001c


	//----- nvinfo : EIATTR_PARAM_CBANK
	.align		4
        /*0068*/ 	.byte	0x04, 0x0a
        /*006a*/ 	.short	(.L_19 - .L_18)
	.align		4
.L_18:
        /*006c*/ 	.word	index@(.nv.constant0._Z14vectadd_kernelPfS_S_i)
        /*0070*/ 	.short	0x0380
        /*0072*/ 	.short	0x001c


	//----- nvinfo : EIATTR_SW_WAR
	.align		4
.L_19:
        /*0074*/ 	.byte	0x04, 0x36
        /*0076*/ 	.short	(.L_21 - .L_20)
.L_20:
        /*0078*/ 	.word	0x00000008
.L_21:


//--------------------- .nv.callgraph             --------------------------
	.section	.nv.callgraph,"",@"SHT_CUDA_CALLGRAPH"
	.align	4
	.sectionentsize	8
	.align		4
        /*0000*/ 	.word	0x00000000
	.align		4
        /*0004*/ 	.word	0xffffffff
	.align		4
        /*0008*/ 	.word	0x00000000
	.align		4
        /*000c*/ 	.word	0xfffffffe
	.align		4
        /*0010*/ 	.word	0x00000000
	.align		4
        /*0014*/ 	.word	0xfffffffd
	.align		4
        /*0018*/ 	.word	0x00000000
	.align		4
        /*001c*/ 	.word	0xfffffffc


//--------------------- .text._Z14vectadd_kernelPfS_S_i --------------------------
	.section	.text._Z14vectadd_kernelPfS_S_i,"ax",@progbits
	.align	128
        .global         _Z14vectadd_kernelPfS_S_i
        .type           _Z14vectadd_kernelPfS_S_i,@function
        .size           _Z14vectadd_kernelPfS_S_i,(.L_x_1 - _Z14vectadd_kernelPfS_S_i)
        .other          _Z14vectadd_kernelPfS_S_i,@"STO_CUDA_ENTRY STV_DEFAULT"
_Z14vectadd_kernelPfS_S_i:
.text._Z14vectadd_kernelPfS_S_i:
[----:B------:R-:W-:Y:S01]  /*0000*/  LDC R1, c[0x0][0x37c] ;  /* 0x0000df00ff017b82 */ /* 0x000fe20000000800 */
[----:B------:R-:W0:Y:S07]  /*0010*/  S2R R0, SR_TID.X ;  /* 0x0000000000007919 */ /* 0x000e2e0000002100 */
[----:B------:R-:W0:Y:S01]  /*0020*/  S2UR UR4, SR_CTAID.X ;  /* 0x00000000000479c3 */ /* 0x000e220000002500 */
[----:B------:R-:W1:Y:S07]  /*0030*/  LDCU UR5, c[0x0][0x398] ;  /* 0x00007300ff0577ac */ /* 0x000e6e0008000800 */
[----:B------:R-:W0:Y:S02]  /*0040*/  LDC R9, c[0x0][0x360] ;  /* 0x0000d800ff097b82 */ /* 0x000e240000000800 */
[----:B0-----:R-:W-:-:S05]  /*0050*/  IMAD R9, R9, UR4, R0 ;  /* 0x0000000409097c24 */ /* 0x001fca000f8e0200 */
[----:B-1----:R-:W-:-:S13]  /*0060*/  ISETP.GE.AND P0, PT, R9, UR5, PT ;  /* 0x0000000509007c0c */ /* 0x002fda000bf06270 */
[----:B------:R-:W-:Y:S05]  /*0070*/  @P0 EXIT ;  /* 0x000000000000094d */ /* 0x000fea0003800000 */
[----:B------:R-:W0:Y:S01]  /*0080*/  LDC.64 R2, c[0x0][0x380] ;  /* 0x0000e000ff027b82 */ /* 0x000e220000000a00 */
[----:B------:R-:W1:Y:S07]  /*0090*/  LDCU.64 UR4, c[0x0][0x358] ;  /* 0x00006b00ff0477ac */ /* 0x000e6e0008000a00 */
[----:B------:R-:W2:Y:S08]  /*00a0*/  LDC.64 R4, c[0x0][0x388] ;  /* 0x0000e200ff047b82 */ /* 0x000eb00000000a00 */
[----:B------:R-:W3:Y:S01]  /*00b0*/  LDC.64 R6, c[0x0][0x390] ;  /* 0x0000e400ff067b82 */ /* 0x000ee20000000a00 */
[----:B0-----:R-:W-:-:S06]  /*00c0*/  IMAD.WIDE R2, R9, 0x4, R2 ;  /* 0x0000000409027825 */ /* 0x001fcc00078e0202 */
[----:B-1----:R-:W4:Y:S01]  /*00d0*/  LDG.E R2, desc[UR4][R2.64] ;  /* 0x0000000402027981 */ /* 0x002f22000c1e1900 */
[----:B--2---:R-:W-:-:S06]  /*00e0*/  IMAD.WIDE R4, R9, 0x4, R4 ;  /* 0x0000000409047825 */ /* 0x004fcc00078e0204 */
[----:B------:R-:W4:Y:S01]  /*00f0*/  LDG.E R5, desc[UR4][R4.64] ;  /* 0x0000000404057981 */ /* 0x000f22000c1e1900 */
[----:B---3--:R-:W-:-:S04]  /*0100*/  IMAD.WIDE R6, R9, 0x4, R6 ;  /* 0x0000000409067825 */ /* 0x008fc800078e0206 */
[----:B----4-:R-:W-:-:S05]  /*0110*/  FADD R9, R2, R5 ;  /* 0x0000000502097221 */ /* 0x010fca0000000000 */
[----:B------:R-:W-:Y:S01]  /*0120*/  STG.E desc[UR4][R6.64], R9 ;  /* 0x0000000906007986 */ /* 0x000fe2000c101904 */
[----:B------:R-:W-:Y:S05]  /*0130*/  EXIT ;  /* 0x000000000000794d */ /* 0x000fea0003800000 */
.L_x_0:
[----:B------:R-:W-:-:S00]  /*0140*/  BRA `(.L_x_0) ;  /* 0xfffffffc00fc7947 */ /* 0x000fc0000383ffff */
[----:B------:R-:W-:-:S00]  /*0150*/  NOP ;  /* 0x0000000000007918 */ /* 0x000fc00000000000 */
        /* <DEDUP_REMOVED lines=10> */
.L_x_1:


//--------------------- .nv.shared.reserved.0     --------------------------
	.section	.nv.shared.reserved.0,"aw",@nobits
	.weak		__nv_reservedSMEM_offset_0_alias
	.size		__nv_reservedSMEM_offset_0_alias, 0, 64
	.other		__nv_reservedSMEM_offset_0_alias,@"STO_CUDA_RESERVED_SHARED STV_DEFAULT"
__nv_reservedSMEM_offset_0_alias:
	.zero		0
	.zero		64


//--------------------- .nv.constant0._Z14vectadd_kernelPfS_S_i --------------------------
	.section	.nv.constant0._Z14vectadd_kernelPfS_S_i,"a",@progbits
	.sectionflags	@""
	.align	4
.nv.constant0._Z14vectadd_kernelPfS_S_i:
	.zero		924


//--------------------- SYMBOLS --------------------------

	.type		.nv.reservedSmem.offset0,@object
	.size		.nv.reservedSmem.offset0,0x4
